//
// Generated by NVIDIA NVVM Compiler
//
// Compiler Build ID: CL-36424714
// Cuda compilation tools, release 13.0, V13.0.88
// Based on NVVM 20.0.0
//

.version 9.0
.target sm_100
.address_size 64

	// .globl	_Z21PrintThreadBlockIndexPiii
.extern .func  (.param .b32 func_retval0) vprintf
(
	.param .b64 vprintf_param_0,
	.param .b64 vprintf_param_1
)
;
.global .align 1 .b8 $str[95] = {116, 104, 114, 101, 97, 100, 32, 105, 110, 100, 101, 120, 32, 40, 37, 100, 44, 32, 37, 100, 41, 44, 32, 98, 108, 111, 99, 107, 32, 105, 110, 100, 101, 120, 32, 40, 37, 100, 44, 32, 37, 100, 41, 32, 99, 111, 111, 114, 100, 105, 110, 97, 116, 101, 32, 40, 37, 100, 44, 32, 37, 100, 41, 44, 32, 103, 108, 111, 98, 97, 108, 32, 105, 110, 100, 101, 120, 32, 37, 100, 32, 97, 110, 100, 32, 118, 97, 108, 117, 101, 32, 37, 100, 10};

.visible .entry _Z21PrintThreadBlockIndexPiii(
	.param .u64 .ptr .align 1 _Z21PrintThreadBlockIndexPiii_param_0,
	.param .u32 _Z21PrintThreadBlockIndexPiii_param_1,
	.param .u32 _Z21PrintThreadBlockIndexPiii_param_2
)
{
	.local .align 16 .b8 	__local_depot0[32];
	.reg .b64 	%SP;
	.reg .b64 	%SPL;
	.reg .b32 	%r<14>;
	.reg .b64 	%rd<9>;

	mov.u64 	%SPL, __local_depot0;
	cvta.local.u64 	%SP, %SPL;
	ld.param.u64 	%rd1, [_Z21PrintThreadBlockIndexPiii_param_0];
	ld.param.u32 	%r1, [_Z21PrintThreadBlockIndexPiii_param_1];
	cvta.to.global.u64 	%rd2, %rd1;
	add.u64 	%rd3, %SP, 0;
	add.u64 	%rd4, %SPL, 0;
	mov.u32 	%r2, %tid.x;
	mov.u32 	%r3, %ctaid.x;
	mov.u32 	%r4, %ntid.x;
	mad.lo.s32 	%r5, %r3, %r4, %r2;
	mov.u32 	%r6, %tid.y;
	mov.u32 	%r7, %ctaid.y;
	mov.u32 	%r8, %ntid.y;
	mad.lo.s32 	%r9, %r7, %r8, %r6;
	mad.lo.s32 	%r10, %r1, %r9, %r5;
	mul.wide.u32 	%rd5, %r10, 4;
	add.s64 	%rd6, %rd2, %rd5;
	ld.global.u32 	%r11, [%rd6];
	st.local.v4.u32 	[%rd4], {%r2, %r6, %r3, %r7};
	st.local.v4.u32 	[%rd4+16], {%r5, %r9, %r10, %r11};
	mov.u64 	%rd7, $str;
	cvta.global.u64 	%rd8, %rd7;
	{ // callseq 0, 0
	.param .b64 param0;
	st.param.b64 	[param0], %rd8;
	.param .b64 param1;
	st.param.b64 	[param1], %rd3;
	.param .b32 retval0;
	call.uni (retval0), 
	vprintf, 
	(
	param0, 
	param1
	);
	ld.param.b32 	%r12, [retval0];
	} // callseq 0
	ret;

}


// ===== COMPILED SASS (sm_100) =====

	.target	sm_100

	.elftype	@"ET_EXEC"


//--------------------- .note.nv.tkinfo           --------------------------
	.section	.note.nv.tkinfo,"",@"SHT_NOTE"
	.sectionflags	@"SHF_NOTE_NV_TKINFO"
	.tkinfo
        /*0018*/ 	.word	0x00000002
        /*0030*/ 	.string	""
        /*0030*/ 	.string	"ptxas"
        /*0030*/ 	.string	"Cuda compilation tools, release 13.0, V13.0.88"
        /*0030*/ 	.string	"Build cuda_13.0.r13.0/compiler.36424714_0"
        /*0030*/ 	.string	"-arch sm_100 -m 64 "



//--------------------- .note.nv.cuinfo           --------------------------
	.section	.note.nv.cuinfo,"",@"SHT_NOTE"
	.sectionflags	@"SHF_NOTE_NV_CUINFO"
        /*0018*/ 	.short	0x0002
        /*001a*/ 	.short	0x0064
        /*001c*/ 	.short	0x0082
	.zero		2


//--------------------- .nv.info                  --------------------------
	.section	.nv.info,"",@"SHT_CUDA_INFO"
	.align	4


	//----- nvinfo : EIATTR_REGCOUNT
	.align		4
        /*0000*/ 	.byte	0x04, 0x2f
        /*0002*/ 	.short	(.L_2 - .L_1)
	.align		4
.L_1:
        /*0004*/ 	.word	index@(_Z21PrintThreadBlockIndexPiii)
        /*0008*/ 	.word	0x00000018


	//----- nvinfo : EIATTR_FRAME_SIZE
	.align		4
.L_2:
        /*000c*/ 	.byte	0x04, 0x11
        /*000e*/ 	.short	(.L_4 - .L_3)
	.align		4
.L_3:
        /*0010*/ 	.word	index@(_Z21PrintThreadBlockIndexPiii)
        /*0014*/ 	.word	0x00000020


	//----- nvinfo : EIATTR_MIN_STACK_SIZE
	.align		4
.L_4:
        /*0018*/ 	.byte	0x04, 0x12
        /*001a*/ 	.short	(.L_6 - .L_5)
	.align		4
.L_5:
        /*001c*/ 	.word	index@(_Z21PrintThreadBlockIndexPiii)
        /*0020*/ 	.word	0x00000020
.L_6:


//--------------------- .nv.compat                --------------------------
	.section	.nv.compat,"",@"SHT_CUDA_COMPAT_INFO"
	.align	4
        /*0000*/ 	.byte	0x02, 0x09, 0x00, 0x00, 0x02, 0x02, 0x01, 0x00, 0x02, 0x05, 0x05, 0x00, 0x03, 0x07, 0x01, 0x01
        /*0010*/ 	.byte	0x02, 0x03, 0x00, 0x00, 0x02, 0x06, 0x01, 0x00, 0x04, 0x0b, 0x08, 0x00, 0x09, 0x00, 0x00, 0x00
        /*0020*/ 	.byte	0x00, 0x00, 0x00, 0x00


//--------------------- .nv.info._Z21PrintThreadBlockIndexPiii --------------------------
	.section	.nv.info._Z21PrintThreadBlockIndexPiii,"",@"SHT_CUDA_INFO"
	.sectionflags	@""
	.align	4


	//----- nvinfo : EIATTR_CUDA_API_VERSION
	.align		4
        /*0000*/ 	.byte	0x04, 0x37
        /*0002*/ 	.short	(.L_8 - .L_7)
.L_7:
        /*0004*/ 	.word	0x00000082


	//----- nvinfo : EIATTR_KPARAM_INFO
	.align		4
.L_8:
        /*0008*/ 	.byte	0x04, 0x17
        /*000a*/ 	.short	(.L_10 - .L_9)
.L_9:
        /*000c*/ 	.word	0x00000000
        /*0010*/ 	.short	0x0002
        /*0012*/ 	.short	0x000c
        /*0014*/ 	.byte	0x00, 0xf0, 0x11, 0x00


	//----- nvinfo : EIATTR_KPARAM_INFO
	.align		4
.L_10:
        /*0018*/ 	.byte	0x04, 0x17
        /*001a*/ 	.short	(.L_12 - .L_11)
.L_11:
        /*001c*/ 	.word	0x00000000
        /*0020*/ 	.short	0x0001
        /*0022*/ 	.short	0x0008
        /*0024*/ 	.byte	0x00, 0xf0, 0x11, 0x00


	//----- nvinfo : EIATTR_KPARAM_INFO
	.align		4
.L_12:
        /*0028*/ 	.byte	0x04, 0x17
        /*002a*/ 	.short	(.L_14 - .L_13)
.L_13:
        /*002c*/ 	.word	0x00000000
        /*0030*/ 	.short	0x0000
        /*0032*/ 	.short	0x0000
        /*0034*/ 	.byte	0x00, 0xf5, 0x21, 0x00


	//----- nvinfo : EIATTR_SPARSE_MMA_MASK
	.align		4
.L_14:
        /*0038*/ 	.byte	0x03, 0x50
        /*003a*/ 	.short	0x0000


	//----- nvinfo : EIATTR_MAXREG_COUNT
	.align		4
        /*003c*/ 	.byte	0x03, 0x1b
        /*003e*/ 	.short	0x00ff


	//----- nvinfo : EIATTR_EXTERNS
	.align		4
        /*0040*/ 	.byte	0x04, 0x0f
        /*0042*/ 	.short	(.L_16 - .L_15)


	//   ....[0]....
	.align		4
.L_15:
        /*0044*/ 	.word	index@(vprintf)


	//----- nvinfo : EIATTR_MERCURY_ISA_VERSION
	.align		4
.L_16:
        /*0048*/ 	.byte	0x03, 0x5f
        /*004a*/ 	.short	0x0101


	//----- nvinfo : EIATTR_VRC_CTA_INIT_COUNT
	.align		4
        /*004c*/ 	.byte	0x02, 0x4a
	.zero		1
	.zero		1


	//----- nvinfo : EIATTR_SYSCALL_OFFSETS
	.align		4
        /*0050*/ 	.byte	0x04, 0x46
        /*0052*/ 	.short	(.L_18 - .L_17)


	//   ....[0]....
.L_17:
        /*0054*/ 	.word	0x000001c0


	//----- nvinfo : EIATTR_EXIT_INSTR_OFFSETS
	.align		4
.L_18:
        /*0058*/ 	.byte	0x04, 0x1c
        /*005a*/ 	.short	(.L_20 - .L_19)


	//   ....[0]....
.L_19:
        /*005c*/ 	.word	0x000001d0


	//----- nvinfo : EIATTR_CBANK_PARAM_SIZE
	.align		4
.L_20:
        /*0060*/ 	.byte	0x03, 0x19
        /*0062*/ 	.short	0x0010


	//----- nvinfo : EIATTR_PARAM_CBANK
	.align		4
        /*0064*/ 	.byte	0x04, 0x0a
        /*0066*/ 	.short	(.L_22 - .L_21)
	.align		4
.L_21:
        /*0068*/ 	.word	index@(.nv.constant0._Z21PrintThreadBlockIndexPiii)
        /*006c*/ 	.short	0x0380
        /*006e*/ 	.short	0x0010


	//----- nvinfo : EIATTR_SW_WAR
	.align		4
.L_22:
        /*0070*/ 	.byte	0x04, 0x36
        /*0072*/ 	.short	(.L_24 - .L_23)
.L_23:
        /*0074*/ 	.word	0x00000008
.L_24:


//--------------------- .nv.callgraph             --------------------------
	.section	.nv.callgraph,"",@"SHT_CUDA_CALLGRAPH"
	.align	4
	.sectionentsize	8
	.align		4
        /*0000*/ 	.word	0x00000000
	.align		4
        /*0004*/ 	.word	0xffffffff
	.align		4
        /*0008*/ 	.word	index@(_Z21PrintThreadBlockIndexPiii)
	.align		4
        /*000c*/ 	.word	index@(vprintf)
	.align		4
        /*0010*/ 	.word	0x00000000
	.align		4
        /*0014*/ 	.word	0xfffffffe
	.align		4
        /*0018*/ 	.word	0x00000000
	.align		4
        /*001c*/ 	.word	0xfffffffd
	.align		4
        /*0020*/ 	.word	0x00000000
	.align		4
        /*0024*/ 	.word	0xfffffffc


//--------------------- .nv.constant4             --------------------------
	.section	.nv.constant4,"a",@progbits
	.align	8
	.align		8
.nv.constant4:
        /*0000*/ 	.dword	vprintf
	.align		8
        /*0008*/ 	.dword	$str


//--------------------- .text._Z21PrintThreadBlockIndexPiii --------------------------
	.section	.text._Z21PrintThreadBlockIndexPiii,"ax",@progbits
	.align	128
        .global         _Z21PrintThreadBlockIndexPiii
        .type           _Z21PrintThreadBlockIndexPiii,@function
        .size           _Z21PrintThreadBlockIndexPiii,(.L_x_2 - _Z21PrintThreadBlockIndexPiii)
        .other          _Z21PrintThreadBlockIndexPiii,@"STO_CUDA_ENTRY STV_DEFAULT"
_Z21PrintThreadBlockIndexPiii:
.text._Z21PrintThreadBlockIndexPiii:
[----:B------:R-:W0:Y:S01]  /*0000*/  LDC R1, c[0x0][0x37c] ;  /* 0x0000df00ff017b82 */ /* 0x000e220000000800 */
[----:B------:R-:W1:Y:S01]  /*0010*/  S2R R16, SR_TID.X ;  /* 0x0000000000107919 */ /* 0x000e620000002100 */
[----:B------:R-:W2:Y:S06]  /*0020*/  LDCU UR6, c[0x0][0x2fc] ;  /* 0x00005f80ff0677ac */ /* 0x000eac0008000800 */
[----:B------:R-:W3:Y:S01]  /*0030*/  LDC.64 R2, c[0x0][0x380] ;  /* 0x0000e000ff027b82 */ /* 0x000ee20000000a00 */
[----:B0-----:R-:W-:Y:S01]  /*0040*/  IADD3 R1, PT, PT, R1, -0x20, RZ ;  /* 0xffffffe001017810 */ /* 0x001fe20007ffe0ff */
[----:B------:R-:W1:Y:S01]  /*0050*/  S2R R18, SR_CTAID.X ;  /* 0x0000000000127919 */ /* 0x000e620000002500 */
[----:B------:R-:W1:Y:S01]  /*0060*/  LDCU UR7, c[0x0][0x360] ;  /* 0x00006c00ff0777ac */ /* 0x000e620008000800 */
[----:B------:R-:W0:Y:S01]  /*0070*/  S2R R17, SR_TID.Y ;  /* 0x0000000000117919 */ /* 0x000e220000002200 */
[----:B------:R-:W0:Y:S01]  /*0080*/  LDCU UR8, c[0x0][0x364] ;  /* 0x00006c80ff0877ac */ /* 0x000e220008000800 */
[----:B------:R-:W0:Y:S01]  /*0090*/  S2R R19, SR_CTAID.Y ;  /* 0x0000000000137919 */ /* 0x000e220000002600 */
[----:B------:R-:W4:Y:S01]  /*00a0*/  LDCU UR9, c[0x0][0x388] ;  /* 0x00007100ff0977ac */ /* 0x000f220008000800 */
[----:B------:R-:W5:Y:S01]  /*00b0*/  LDCU.64 UR4, c[0x0][0x358] ;  /* 0x00006b00ff0477ac */ /* 0x000f620008000a00 */
[----:B-1----:R-:W-:-:S02]  /*00c0*/  IMAD R8, R18, UR7, R16 ;  /* 0x0000000712087c24 */ /* 0x002fc4000f8e0210 */
[----:B0-----:R-:W-:-:S04]  /*00d0*/  IMAD R9, R19, UR8, R17 ;  /* 0x0000000813097c24 */ /* 0x001fc8000f8e0211 */
[----:B----4-:R-:W-:Y:S01]  /*00e0*/  IMAD R10, R9, UR9, R8 ;  /* 0x00000009090a7c24 */ /* 0x010fe2000f8e0208 */
[----:B------:R-:W-:Y:S01]  /*00f0*/  MOV R0, 0x0 ;  /* 0x0000000000007802 */ /* 0x000fe20000000f00 */
[----:B------:R0:W-:Y:S01]  /*0100*/  STL.128 [R1], R16 ;  /* 0x0000001001007387 */ /* 0x0001e20000100c00 */
[----:B------:R-:W1:Y:S01]  /*0110*/  LDCU.64 UR8, c[0x4][0x8] ;  /* 0x01000100ff0877ac */ /* 0x000e620008000a00 */
[----:B---3--:R-:W-:-:S05]  /*0120*/  IMAD.WIDE.U32 R2, R10, 0x4, R2 ;  /* 0x000000040a027825 */ /* 0x008fca00078e0002 */
[----:B-----5:R-:W3:Y:S01]  /*0130*/  LDG.E R11, desc[UR4][R2.64] ;  /* 0x00000004020b7981 */ /* 0x020ee2000c1e1900 */
[----:B------:R-:W4:Y:S01]  /*0140*/  LDCU UR4, c[0x0][0x2f8] ;  /* 0x00005f00ff0477ac */ /* 0x000f220008000800 */
[----:B------:R0:W0:Y:S01]  /*0150*/  LDC.64 R12, c[0x4][R0] ;  /* 0x01000000000c7b82 */ /* 0x0000220000000a00 */
[----:B-1----:R-:W-:Y:S02]  /*0160*/  MOV R4, UR8 ;  /* 0x0000000800047c02 */ /* 0x002fe40008000f00 */
[----:B------:R-:W-:Y:S02]  /*0170*/  MOV R5, UR9 ;  /* 0x0000000900057c02 */ /* 0x000fe40008000f00 */
[----:B----4-:R-:W-:-:S04]  /*0180*/  IADD3 R6, P0, PT, R1, UR4, RZ ;  /* 0x0000000401067c10 */ /* 0x010fc8000ff1e0ff */
[----:B--2---:R-:W-:Y:S01]  /*0190*/  IADD3.X R7, PT, PT, RZ, UR6, RZ, P0, !PT ;  /* 0x00000006ff077c10 */ /* 0x004fe200087fe4ff */
[----:B0--3--:R1:W-:Y:S08]  /*01a0*/  STL.128 [R1+0x10], R8 ;  /* 0x0000100801007387 */ /* 0x0093f00000100c00 */
[----:B------:R-:W-:-:S07]  /*01b0*/  LEPC R20, `(.L_x_0) ;  /* 0x000000001014794e */ /* 0x000fce0000000000 */
[----:B-1----:R-:W-:Y:S05]  /*01c0*/  CALL.ABS.NOINC R12 ;  /* 0x000000000c007343 */ /* 0x002fea0003c00000 */
.L_x_0:
[----:B------:R-:W-:Y:S05]  /*01d0*/  EXIT ;  /* 0x000000000000794d */ /* 0x000fea0003800000 */
.L_x_1:
[----:B------:R-:W-:-:S00]  /*01e0*/  BRA `(.L_x_1) ;  /* 0xfffffffc00fc7947 */ /* 0x000fc0000383ffff */
[----:B------:R-:W-:-:S00]  /*01f0*/  NOP ;  /* 0x0000000000007918 */ /* 0x000fc00000000000 */
        /* <DEDUP_REMOVED lines=8> */
.L_x_2:


//--------------------- .nv.global.init           --------------------------
	.section	.nv.global.init,"aw",@progbits
.nv.global.init:
	.type		$str,@object
	.size		$str,(.L_0 - $str)
$str:
        /*0000*/ 	.byte	0x74, 0x68, 0x72, 0x65, 0x61, 0x64, 0x20, 0x69, 0x6e, 0x64, 0x65, 0x78, 0x20, 0x28, 0x25, 0x64
        /*0010*/ 	.byte	0x2c, 0x20, 0x25, 0x64, 0x29, 0x2c, 0x20, 0x62, 0x6c, 0x6f, 0x63, 0x6b, 0x20, 0x69, 0x6e, 0x64
        /*0020*/ 	.byte	0x65, 0x78, 0x20, 0x28, 0x25, 0x64, 0x2c, 0x20, 0x25, 0x64, 0x29, 0x20, 0x63, 0x6f, 0x6f, 0x72
        /*0030*/ 	.byte	0x64, 0x69, 0x6e, 0x61, 0x74, 0x65, 0x20, 0x28, 0x25, 0x64, 0x2c, 0x20, 0x25, 0x64, 0x29, 0x2c
        /*0040*/ 	.byte	0x20, 0x67, 0x6c, 0x6f, 0x62, 0x61, 0x6c, 0x20, 0x69, 0x6e, 0x64, 0x65, 0x78, 0x20, 0x25, 0x64
        /*0050*/ 	.byte	0x20, 0x61, 0x6e, 0x64, 0x20, 0x76, 0x61, 0x6c, 0x75, 0x65, 0x20, 0x25, 0x64, 0x0a, 0x00
.L_0:


//--------------------- .nv.shared.reserved.0     --------------------------
	.section	.nv.shared.reserved.0,"aw",@nobits
	.weak		__nv_reservedSMEM_offset_0_alias
	.size		__nv_reservedSMEM_offset_0_alias, 0, 64
	.other		__nv_reservedSMEM_offset_0_alias,@"STO_CUDA_RESERVED_SHARED STV_DEFAULT"
__nv_reservedSMEM_offset_0_alias:
	.zero		0
	.zero		64


//--------------------- .nv.constant0._Z21PrintThreadBlockIndexPiii --------------------------
	.section	.nv.constant0._Z21PrintThreadBlockIndexPiii,"a",@progbits
	.sectionflags	@""
	.align	4
.nv.constant0._Z21PrintThreadBlockIndexPiii:
	.zero		912


//--------------------- SYMBOLS --------------------------

	.type		.nv.reservedSmem.offset0,@object
	.size		.nv.reservedSmem.offset0,0x4
	.type		vprintf,@function
